//
// Generated by NVIDIA NVVM Compiler
//
// Compiler Build ID: CL-36424714
// Cuda compilation tools, release 13.0, V13.0.88
// Based on NVVM 20.0.0
//

.version 9.0
.target sm_100
.address_size 64

	// .globl	_Z13sum_reductionPfS_i
.extern .shared .align 16 .b8 cache[];

.visible .entry _Z13sum_reductionPfS_i(
	.param .u64 .ptr .align 1 _Z13sum_reductionPfS_i_param_0,
	.param .u64 .ptr .align 1 _Z13sum_reductionPfS_i_param_1,
	.param .u32 _Z13sum_reductionPfS_i_param_2
)
{
	.reg .pred 	%p<7>;
	.reg .b32 	%r<19>;
	.reg .b32 	%f<13>;
	.reg .b64 	%rd<9>;

	ld.param.u64 	%rd2, [_Z13sum_reductionPfS_i_param_0];
	ld.param.u64 	%rd3, [_Z13sum_reductionPfS_i_param_1];
	ld.param.u32 	%r11, [_Z13sum_reductionPfS_i_param_2];
	mov.u32 	%r1, %tid.x;
	mov.u32 	%r2, %ctaid.x;
	mov.u32 	%r18, %ntid.x;
	mad.lo.s32 	%r17, %r2, %r18, %r1;
	setp.ge.s32 	%p1, %r17, %r11;
	mov.f32 	%f12, 0f00000000;
	@%p1 bra 	$L__BB0_3;
	mov.u32 	%r12, %nctaid.x;
	mul.lo.s32 	%r5, %r18, %r12;
	cvta.to.global.u64 	%rd1, %rd2;
	mov.f32 	%f12, 0f00000000;
$L__BB0_2:
	mul.wide.s32 	%rd4, %r17, 4;
	add.s64 	%rd5, %rd1, %rd4;
	ld.global.f32 	%f6, [%rd5];
	add.f32 	%f12, %f12, %f6;
	add.s32 	%r17, %r17, %r5;
	setp.lt.s32 	%p2, %r17, %r11;
	@%p2 bra 	$L__BB0_2;
$L__BB0_3:
	shl.b32 	%r13, %r1, 2;
	mov.u32 	%r14, cache;
	add.s32 	%r8, %r14, %r13;
	st.shared.f32 	[%r8], %f12;
	bar.sync 	0;
	setp.lt.u32 	%p3, %r18, 2;
	@%p3 bra 	$L__BB0_7;
$L__BB0_4:
	shr.u32 	%r10, %r18, 1;
	setp.ge.u32 	%p4, %r1, %r10;
	@%p4 bra 	$L__BB0_6;
	shl.b32 	%r15, %r10, 2;
	add.s32 	%r16, %r8, %r15;
	ld.shared.f32 	%f7, [%r16];
	ld.shared.f32 	%f8, [%r8];
	add.f32 	%f9, %f7, %f8;
	st.shared.f32 	[%r8], %f9;
$L__BB0_6:
	bar.sync 	0;
	setp.gt.u32 	%p5, %r18, 3;
	mov.u32 	%r18, %r10;
	@%p5 bra 	$L__BB0_4;
$L__BB0_7:
	setp.ne.s32 	%p6, %r1, 0;
	@%p6 bra 	$L__BB0_9;
	ld.shared.f32 	%f10, [cache];
	cvta.to.global.u64 	%rd6, %rd3;
	mul.wide.u32 	%rd7, %r2, 4;
	add.s64 	%rd8, %rd6, %rd7;
	st.global.f32 	[%rd8], %f10;
$L__BB0_9:
	ret;

}


// ===== COMPILED SASS (sm_100) =====

	.target	sm_100

	.elftype	@"ET_EXEC"


//--------------------- .note.nv.tkinfo           --------------------------
	.section	.note.nv.tkinfo,"",@"SHT_NOTE"
	.sectionflags	@"SHF_NOTE_NV_TKINFO"
	.tkinfo
        /*0018*/ 	.word	0x00000002
        /*0030*/ 	.string	""
        /*0030*/ 	.string	"ptxas"
        /*0030*/ 	.string	"Cuda compilation tools, release 13.0, V13.0.88"
        /*0030*/ 	.string	"Build cuda_13.0.r13.0/compiler.36424714_0"
        /*0030*/ 	.string	"-arch sm_100 -m 64 "



//--------------------- .note.nv.cuinfo           --------------------------
	.section	.note.nv.cuinfo,"",@"SHT_NOTE"
	.sectionflags	@"SHF_NOTE_NV_CUINFO"
        /*0018*/ 	.short	0x0002
        /*001a*/ 	.short	0x0064
        /*001c*/ 	.short	0x0082
	.zero		2


//--------------------- .nv.info                  --------------------------
	.section	.nv.info,"",@"SHT_CUDA_INFO"
	.align	4


	//----- nvinfo : EIATTR_REGCOUNT
	.align		4
        /*0000*/ 	.byte	0x04, 0x2f
        /*0002*/ 	.short	(.L_1 - .L_0)
	.align		4
.L_0:
        /*0004*/ 	.word	index@(_Z13sum_reductionPfS_i)
        /*0008*/ 	.word	0x0000000e


	//----- nvinfo : EIATTR_FRAME_SIZE
	.align		4
.L_1:
        /*000c*/ 	.byte	0x04, 0x11
        /*000e*/ 	.short	(.L_3 - .L_2)
	.align		4
.L_2:
        /*0010*/ 	.word	index@(_Z13sum_reductionPfS_i)
        /*0014*/ 	.word	0x00000000


	//----- nvinfo : EIATTR_MIN_STACK_SIZE
	.align		4
.L_3:
        /*0018*/ 	.byte	0x04, 0x12
        /*001a*/ 	.short	(.L_5 - .L_4)
	.align		4
.L_4:
        /*001c*/ 	.word	index@(_Z13sum_reductionPfS_i)
        /*0020*/ 	.word	0x00000000
.L_5:


//--------------------- .nv.compat                --------------------------
	.section	.nv.compat,"",@"SHT_CUDA_COMPAT_INFO"
	.align	4
        /*0000*/ 	.byte	0x02, 0x09, 0x00, 0x00, 0x02, 0x02, 0x01, 0x00, 0x02, 0x05, 0x05, 0x00, 0x03, 0x07, 0x01, 0x01
        /*0010*/ 	.byte	0x02, 0x03, 0x00, 0x00, 0x02, 0x06, 0x01, 0x00, 0x04, 0x0b, 0x08, 0x00, 0x09, 0x00, 0x00, 0x00
        /*0020*/ 	.byte	0x00, 0x00, 0x00, 0x00


//--------------------- .nv.info._Z13sum_reductionPfS_i --------------------------
	.section	.nv.info._Z13sum_reductionPfS_i,"",@"SHT_CUDA_INFO"
	.sectionflags	@""
	.align	4


	//----- nvinfo : EIATTR_CUDA_API_VERSION
	.align		4
        /*0000*/ 	.byte	0x04, 0x37
        /*0002*/ 	.short	(.L_7 - .L_6)
.L_6:
        /*0004*/ 	.word	0x00000082


	//----- nvinfo : EIATTR_KPARAM_INFO
	.align		4
.L_7:
        /*0008*/ 	.byte	0x04, 0x17
        /*000a*/ 	.short	(.L_9 - .L_8)
.L_8:
        /*000c*/ 	.word	0x00000000
        /*0010*/ 	.short	0x0002
        /*0012*/ 	.short	0x0010
        /*0014*/ 	.byte	0x00, 0xf0, 0x11, 0x00


	//----- nvinfo : EIATTR_KPARAM_INFO
	.align		4
.L_9:
        /*0018*/ 	.byte	0x04, 0x17
        /*001a*/ 	.short	(.L_11 - .L_10)
.L_10:
        /*001c*/ 	.word	0x00000000
        /*0020*/ 	.short	0x0001
        /*0022*/ 	.short	0x0008
        /*0024*/ 	.byte	0x00, 0xf5, 0x21, 0x00


	//----- nvinfo : EIATTR_KPARAM_INFO
	.align		4
.L_11:
        /*0028*/ 	.byte	0x04, 0x17
        /*002a*/ 	.short	(.L_13 - .L_12)
.L_12:
        /*002c*/ 	.word	0x00000000
        /*0030*/ 	.short	0x0000
        /*0032*/ 	.short	0x0000
        /*0034*/ 	.byte	0x00, 0xf5, 0x21, 0x00


	//----- nvinfo : EIATTR_SPARSE_MMA_MASK
	.align		4
.L_13:
        /*0038*/ 	.byte	0x03, 0x50
        /*003a*/ 	.short	0x0000


	//----- nvinfo : EIATTR_MAXREG_COUNT
	.align		4
        /*003c*/ 	.byte	0x03, 0x1b
        /*003e*/ 	.short	0x00ff


	//----- nvinfo : EIATTR_NUM_BARRIERS
	.align		4
        /*0040*/ 	.byte	0x02, 0x4c
        /*0042*/ 	.byte	0x01
	.zero		1


	//----- nvinfo : EIATTR_MERCURY_ISA_VERSION
	.align		4
        /*0044*/ 	.byte	0x03, 0x5f
        /*0046*/ 	.short	0x0101


	//----- nvinfo : EIATTR_VRC_CTA_INIT_COUNT
	.align		4
        /*0048*/ 	.byte	0x02, 0x4a
	.zero		1
	.zero		1


	//----- nvinfo : EIATTR_EXIT_INSTR_OFFSETS
	.align		4
        /*004c*/ 	.byte	0x04, 0x1c
        /*004e*/ 	.short	(.L_15 - .L_14)


	//   ....[0]....
.L_14:
        /*0050*/ 	.word	0x000002b0


	//   ....[1]....
        /*0054*/ 	.word	0x00000330


	//----- nvinfo : EIATTR_CRS_STACK_SIZE
	.align		4
.L_15:
        /*0058*/ 	.byte	0x04, 0x1e
        /*005a*/ 	.short	(.L_17 - .L_16)
.L_16:
        /*005c*/ 	.word	0x00000000


	//----- nvinfo : EIATTR_CBANK_PARAM_SIZE
	.align		4
.L_17:
        /*0060*/ 	.byte	0x03, 0x19
        /*0062*/ 	.short	0x0014


	//----- nvinfo : EIATTR_PARAM_CBANK
	.align		4
        /*0064*/ 	.byte	0x04, 0x0a
        /*0066*/ 	.short	(.L_19 - .L_18)
	.align		4
.L_18:
        /*0068*/ 	.word	index@(.nv.constant0._Z13sum_reductionPfS_i)
        /*006c*/ 	.short	0x0380
        /*006e*/ 	.short	0x0014


	//----- nvinfo : EIATTR_SW_WAR
	.align		4
.L_19:
        /*0070*/ 	.byte	0x04, 0x36
        /*0072*/ 	.short	(.L_21 - .L_20)
.L_20:
        /*0074*/ 	.word	0x00000008
.L_21:


//--------------------- .nv.callgraph             --------------------------
	.section	.nv.callgraph,"",@"SHT_CUDA_CALLGRAPH"
	.align	4
	.sectionentsize	8
	.align		4
        /*0000*/ 	.word	0x00000000
	.align		4
        /*0004*/ 	.word	0xffffffff
	.align		4
        /*0008*/ 	.word	0x00000000
	.align		4
        /*000c*/ 	.word	0xfffffffe
	.align		4
        /*0010*/ 	.word	0x00000000
	.align		4
        /*0014*/ 	.word	0xfffffffd
	.align		4
        /*0018*/ 	.word	0x00000000
	.align		4
        /*001c*/ 	.word	0xfffffffc


//--------------------- .text._Z13sum_reductionPfS_i --------------------------
	.section	.text._Z13sum_reductionPfS_i,"ax",@progbits
	.align	128
        .global         _Z13sum_reductionPfS_i
        .type           _Z13sum_reductionPfS_i,@function
        .size           _Z13sum_reductionPfS_i,(.L_x_6 - _Z13sum_reductionPfS_i)
        .other          _Z13sum_reductionPfS_i,@"STO_CUDA_ENTRY STV_DEFAULT"
_Z13sum_reductionPfS_i:
.text._Z13sum_reductionPfS_i:
[----:B------:R-:W-:Y:S01]  /*0000*/  LDC R1, c[0x0][0x37c] ;  /* 0x0000df00ff017b82 */ /* 0x000fe20000000800 */
[----:B------:R-:W0:Y:S01]  /*0010*/  S2R R8, SR_TID.X ;  /* 0x0000000000087919 */ /* 0x000e220000002100 */
[----:B------:R-:W1:Y:S01]  /*0020*/  LDCU UR4, c[0x0][0x360] ;  /* 0x00006c00ff0477ac */ /* 0x000e620008000800 */
[----:B------:R-:W-:Y:S01]  /*0030*/  BSSY.RECONVERGENT B0, `(.L_x_0) ;  /* 0x0000013000007945 */ /* 0x000fe20003800200 */
[----:B------:R-:W-:Y:S01]  /*0040*/  IMAD.MOV.U32 R7, RZ, RZ, RZ ;  /* 0x000000ffff077224 */ /* 0x000fe200078e00ff */
[----:B------:R-:W0:Y:S01]  /*0050*/  S2R R9, SR_CTAID.X ;  /* 0x0000000000097919 */ /* 0x000e220000002500 */
[----:B------:R-:W2:Y:S01]  /*0060*/  LDCU UR5, c[0x0][0x390] ;  /* 0x00007200ff0577ac */ /* 0x000ea20008000800 */
[----:B------:R-:W3:Y:S01]  /*0070*/  LDCU.64 UR6, c[0x0][0x358] ;  /* 0x00006b00ff0677ac */ /* 0x000ee20008000a00 */
[----:B-1----:R-:W-:Y:S02]  /*0080*/  IMAD.U32 R6, RZ, RZ, UR4 ;  /* 0x00000004ff067e24 */ /* 0x002fe4000f8e00ff */
[----:B0-----:R-:W-:-:S05]  /*0090*/  IMAD R0, R9, UR4, R8 ;  /* 0x0000000409007c24 */ /* 0x001fca000f8e0208 */
[----:B--2---:R-:W-:-:S13]  /*00a0*/  ISETP.GE.AND P0, PT, R0, UR5, PT ;  /* 0x0000000500007c0c */ /* 0x004fda000bf06270 */
[----:B---3--:R-:W-:Y:S05]  /*00b0*/  @P0 BRA `(.L_x_1) ;  /* 0x0000000000280947 */ /* 0x008fea0003800000 */
[----:B------:R-:W0:Y:S01]  /*00c0*/  LDC.64 R4, c[0x0][0x380] ;  /* 0x0000e000ff047b82 */ /* 0x000e220000000a00 */
[----:B------:R-:W1:Y:S01]  /*00d0*/  LDCU UR4, c[0x0][0x370] ;  /* 0x00006e00ff0477ac */ /* 0x000e620008000800 */
[----:B------:R-:W-:Y:S02]  /*00e0*/  HFMA2 R7, -RZ, RZ, 0, 0 ;  /* 0x00000000ff077431 */ /* 0x000fe400000001ff */
[----:B-1----:R-:W-:-:S07]  /*00f0*/  IMAD R11, R6, UR4, RZ ;  /* 0x00000004060b7c24 */ /* 0x002fce000f8e02ff */
.L_x_2:
[----:B0-----:R-:W-:-:S06]  /*0100*/  IMAD.WIDE R2, R0, 0x4, R4 ;  /* 0x0000000400027825 */ /* 0x001fcc00078e0204 */
[----:B------:R-:W2:Y:S01]  /*0110*/  LDG.E R2, desc[UR6][R2.64] ;  /* 0x0000000602027981 */ /* 0x000ea2000c1e1900 */
[----:B------:R-:W-:-:S05]  /*0120*/  IMAD.IADD R0, R11, 0x1, R0 ;  /* 0x000000010b007824 */ /* 0x000fca00078e0200 */
[----:B------:R-:W-:Y:S01]  /*0130*/  ISETP.GE.AND P0, PT, R0, UR5, PT ;  /* 0x0000000500007c0c */ /* 0x000fe2000bf06270 */
[----:B--2---:R-:W-:-:S12]  /*0140*/  FADD R7, R2, R7 ;  /* 0x0000000702077221 */ /* 0x004fd80000000000 */
[----:B------:R-:W-:Y:S05]  /*0150*/  @!P0 BRA `(.L_x_2) ;  /* 0xfffffffc00e88947 */ /* 0x000fea000383ffff */
.L_x_1:
[----:B------:R-:W-:Y:S05]  /*0160*/  BSYNC.RECONVERGENT B0 ;  /* 0x0000000000007941 */ /* 0x000fea0003800200 */
.L_x_0:
[----:B------:R-:W0:Y:S01]  /*0170*/  S2UR UR5, SR_CgaCtaId ;  /* 0x00000000000579c3 */ /* 0x000e220000008800 */
[----:B------:R-:W-:Y:S01]  /*0180*/  UMOV UR4, 0x400 ;  /* 0x0000040000047882 */ /* 0x000fe20000000000 */
[----:B------:R-:W-:Y:S02]  /*0190*/  ISETP.GE.U32.AND P1, PT, R6, 0x2, PT ;  /* 0x000000020600780c */ /* 0x000fe40003f26070 */
[----:B------:R-:W-:Y:S01]  /*01a0*/  ISETP.NE.AND P0, PT, R8, RZ, PT ;  /* 0x000000ff0800720c */ /* 0x000fe20003f05270 */
[----:B0-----:R-:W-:-:S06]  /*01b0*/  ULEA UR4, UR5, UR4, 0x18 ;  /* 0x0000000405047291 */ /* 0x001fcc000f8ec0ff */
[----:B------:R-:W-:-:S05]  /*01c0*/  LEA R0, R8, UR4, 0x2 ;  /* 0x0000000408007c11 */ /* 0x000fca000f8e10ff */
[----:B------:R0:W-:Y:S01]  /*01d0*/  STS [R0], R7 ;  /* 0x0000000700007388 */ /* 0x0001e20000000800 */
[----:B------:R-:W-:Y:S06]  /*01e0*/  BAR.SYNC.DEFER_BLOCKING 0x0 ;  /* 0x0000000000007b1d */ /* 0x000fec0000010000 */
[----:B------:R-:W-:Y:S05]  /*01f0*/  @!P1 BRA `(.L_x_3) ;  /* 0x00000000002c9947 */ /* 0x000fea0003800000 */
.L_x_4:
[----:B------:R-:W-:-:S04]  /*0200*/  SHF.R.U32.HI R5, RZ, 0x1, R6 ;  /* 0x00000001ff057819 */ /* 0x000fc80000011606 */
[----:B------:R-:W-:-:S13]  /*0210*/  ISETP.GE.U32.AND P1, PT, R8, R5, PT ;  /* 0x000000050800720c */ /* 0x000fda0003f26070 */
[----:B------:R-:W-:Y:S01]  /*0220*/  @!P1 LEA R2, R5, R0, 0x2 ;  /* 0x0000000005029211 */ /* 0x000fe200078e10ff */
[----:B------:R-:W-:Y:S05]  /*0230*/  @!P1 LDS R3, [R0] ;  /* 0x0000000000039984 */ /* 0x000fea0000000800 */
[----:B------:R-:W1:Y:S02]  /*0240*/  @!P1 LDS R2, [R2] ;  /* 0x0000000002029984 */ /* 0x000e640000000800 */
[----:B-1----:R-:W-:-:S05]  /*0250*/  @!P1 FADD R3, R2, R3 ;  /* 0x0000000302039221 */ /* 0x002fca0000000000 */
[----:B------:R1:W-:Y:S01]  /*0260*/  @!P1 STS [R0], R3 ;  /* 0x0000000300009388 */ /* 0x0003e20000000800 */
[----:B------:R-:W-:Y:S01]  /*0270*/  BAR.SYNC.DEFER_BLOCKING 0x0 ;  /* 0x0000000000007b1d */ /* 0x000fe20000010000 */
[----:B------:R-:W-:Y:S01]  /*0280*/  ISETP.GT.U32.AND P1, PT, R6, 0x3, PT ;  /* 0x000000030600780c */ /* 0x000fe20003f24070 */
[----:B------:R-:W-:-:S12]  /*0290*/  IMAD.MOV.U32 R6, RZ, RZ, R5 ;  /* 0x000000ffff067224 */ /* 0x000fd800078e0005 */
[----:B-1----:R-:W-:Y:S05]  /*02a0*/  @P1 BRA `(.L_x_4) ;  /* 0xfffffffc00d41947 */ /* 0x002fea000383ffff */
.L_x_3:
[----:B------:R-:W-:Y:S05]  /*02b0*/  @P0 EXIT ;  /* 0x000000000000094d */ /* 0x000fea0003800000 */
[----:B------:R-:W1:Y:S01]  /*02c0*/  S2UR UR5, SR_CgaCtaId ;  /* 0x00000000000579c3 */ /* 0x000e620000008800 */
[----:B------:R-:W-:-:S07]  /*02d0*/  UMOV UR4, 0x400 ;  /* 0x0000040000047882 */ /* 0x000fce0000000000 */
[----:B------:R-:W2:Y:S01]  /*02e0*/  LDC.64 R2, c[0x0][0x388] ;  /* 0x0000e200ff027b82 */ /* 0x000ea20000000a00 */
[----:B-1----:R-:W-:Y:S01]  /*02f0*/  ULEA UR4, UR5, UR4, 0x18 ;  /* 0x0000000405047291 */ /* 0x002fe2000f8ec0ff */
[----:B--2---:R-:W-:-:S08]  /*0300*/  IMAD.WIDE.U32 R2, R9, 0x4, R2 ;  /* 0x0000000409027825 */ /* 0x004fd000078e0002 */
[----:B------:R-:W1:Y:S04]  /*0310*/  LDS R5, [UR4] ;  /* 0x00000004ff057984 */ /* 0x000e680008000800 */
[----:B-1----:R-:W-:Y:S01]  /*0320*/  STG.E desc[UR6][R2.64], R5 ;  /* 0x0000000502007986 */ /* 0x002fe2000c101906 */
[----:B------:R-:W-:Y:S05]  /*0330*/  EXIT ;  /* 0x000000000000794d */ /* 0x000fea0003800000 */
.L_x_5:
[----:B------:R-:W-:-:S00]  /*0340*/  BRA `(.L_x_5) ;  /* 0xfffffffc00fc7947 */ /* 0x000fc0000383ffff */
[----:B------:R-:W-:-:S00]  /*0350*/  NOP ;  /* 0x0000000000007918 */ /* 0x000fc00000000000 */
        /* <DEDUP_REMOVED lines=10> */
.L_x_6:


//--------------------- .nv.shared._Z13sum_reductionPfS_i --------------------------
	.section	.nv.shared._Z13sum_reductionPfS_i,"aw",@nobits
	.sectionflags	@""
	.align	16
	.zero		1024


//--------------------- .nv.shared.reserved.0     --------------------------
	.section	.nv.shared.reserved.0,"aw",@nobits
	.weak		__nv_reservedSMEM_offset_0_alias
	.size		__nv_reservedSMEM_offset_0_alias, 0, 64
	.other		__nv_reservedSMEM_offset_0_alias,@"STO_CUDA_RESERVED_SHARED STV_DEFAULT"
__nv_reservedSMEM_offset_0_alias:
	.zero		0
	.zero		64


//--------------------- .nv.constant0._Z13sum_reductionPfS_i --------------------------
	.section	.nv.constant0._Z13sum_reductionPfS_i,"a",@progbits
	.sectionflags	@""
	.align	4
.nv.constant0._Z13sum_reductionPfS_i:
	.zero		916


//--------------------- SYMBOLS --------------------------

	.type		.nv.reservedSmem.offset0,@object
	.size		.nv.reservedSmem.offset0,0x4
	.type		.nv.reservedSmem.cap,@object
	.size		.nv.reservedSmem.cap,0x4
